//
// Generated by NVIDIA NVVM Compiler
//
// Compiler Build ID: CL-36424714
// Cuda compilation tools, release 13.0, V13.0.88
// Based on NVVM 20.0.0
//

.version 9.0
.target sm_100
.address_size 64

	// .globl	_Z1fPKfPfi
.global .align 4 .b8 __cudart_i2opi_f[24] = {65, 144, 67, 60, 153, 149, 98, 219, 192, 221, 52, 245, 209, 87, 39, 252, 41, 21, 68, 78, 110, 131, 249, 162};

.visible .entry _Z1fPKfPfi(
	.param .u64 .ptr .align 1 _Z1fPKfPfi_param_0,
	.param .u64 .ptr .align 1 _Z1fPKfPfi_param_1,
	.param .u32 _Z1fPKfPfi_param_2
)
{
	.local .align 4 .b8 	__local_depot0[28];
	.reg .b64 	%SP;
	.reg .b64 	%SPL;
	.reg .pred 	%p<21>;
	.reg .b32 	%r<89>;
	.reg .b32 	%f<75>;
	.reg .b64 	%rd<47>;
	.reg .b64 	%fd<5>;

	mov.u64 	%SPL, __local_depot0;
	ld.param.u64 	%rd16, [_Z1fPKfPfi_param_0];
	ld.param.u64 	%rd17, [_Z1fPKfPfi_param_1];
	ld.param.u32 	%r30, [_Z1fPKfPfi_param_2];
	add.u64 	%rd1, %SPL, 0;
	mov.u32 	%r31, %ctaid.x;
	mov.u32 	%r32, %ntid.x;
	mov.u32 	%r33, %tid.x;
	mad.lo.s32 	%r1, %r31, %r32, %r33;
	setp.ge.s32 	%p1, %r1, %r30;
	@%p1 bra 	$L__BB0_18;
	cvta.to.global.u64 	%rd19, %rd16;
	mul.wide.s32 	%rd20, %r1, 4;
	add.s64 	%rd21, %rd19, %rd20;
	ld.global.f32 	%f13, [%rd21];
	setp.lt.f32 	%p2, %f13, 0f00800000;
	mul.f32 	%f14, %f13, 0f4B000000;
	selp.f32 	%f15, %f14, %f13, %p2;
	selp.f32 	%f16, 0fC1B80000, 0f00000000, %p2;
	mov.b32 	%r34, %f15;
	add.s32 	%r35, %r34, -1059760811;
	and.b32  	%r36, %r35, -8388608;
	sub.s32 	%r37, %r34, %r36;
	mov.b32 	%f17, %r37;
	cvt.rn.f32.s32 	%f18, %r36;
	fma.rn.f32 	%f19, %f18, 0f34000000, %f16;
	add.f32 	%f20, %f17, 0fBF800000;
	fma.rn.f32 	%f21, %f20, 0fBE055027, 0f3E1039F6;
	fma.rn.f32 	%f22, %f21, %f20, 0fBDF8CDCC;
	fma.rn.f32 	%f23, %f22, %f20, 0f3E0F2955;
	fma.rn.f32 	%f24, %f23, %f20, 0fBE2AD8B9;
	fma.rn.f32 	%f25, %f24, %f20, 0f3E4CED0B;
	fma.rn.f32 	%f26, %f25, %f20, 0fBE7FFF22;
	fma.rn.f32 	%f27, %f26, %f20, 0f3EAAAA78;
	fma.rn.f32 	%f28, %f27, %f20, 0fBF000000;
	mul.f32 	%f29, %f20, %f28;
	fma.rn.f32 	%f30, %f29, %f20, %f20;
	fma.rn.f32 	%f31, %f19, 0f3F317218, %f30;
	setp.gt.u32 	%p3, %r34, 2139095039;
	fma.rn.f32 	%f32, %f15, 0f7F800000, 0f7F800000;
	selp.f32 	%f33, %f32, %f31, %p3;
	setp.eq.f32 	%p4, %f15, 0f00000000;
	selp.f32 	%f1, 0fFF800000, %f33, %p4;
	mul.f32 	%f34, %f1, 0f3F22F983;
	cvt.rni.s32.f32 	%r84, %f34;
	cvt.rn.f32.s32 	%f35, %r84;
	fma.rn.f32 	%f36, %f35, 0fBFC90FDA, %f1;
	fma.rn.f32 	%f37, %f35, 0fB3A22168, %f36;
	fma.rn.f32 	%f73, %f35, 0fA7C234C5, %f37;
	abs.f32 	%f3, %f1;
	setp.ltu.f32 	%p5, %f3, 0f47CE4780;
	@%p5 bra 	$L__BB0_9;
	setp.neu.f32 	%p6, %f3, 0f7F800000;
	@%p6 bra 	$L__BB0_4;
	mov.f32 	%f40, 0f00000000;
	mul.rn.f32 	%f73, %f1, %f40;
	mov.b32 	%r84, 0;
	bra.uni 	$L__BB0_9;
$L__BB0_4:
	mov.b32 	%r3, %f1;
	shl.b32 	%r39, %r3, 8;
	or.b32  	%r4, %r39, -2147483648;
	mov.b64 	%rd43, 0;
	mov.b32 	%r81, 0;
	mov.u64 	%rd41, __cudart_i2opi_f;
	mov.u64 	%rd42, %rd1;
$L__BB0_5:
	.pragma "nounroll";
	ld.global.nc.u32 	%r40, [%rd41];
	mad.wide.u32 	%rd24, %r40, %r4, %rd43;
	shr.u64 	%rd43, %rd24, 32;
	st.local.u32 	[%rd42], %rd24;
	add.s32 	%r81, %r81, 1;
	add.s64 	%rd42, %rd42, 4;
	add.s64 	%rd41, %rd41, 4;
	setp.ne.s32 	%p7, %r81, 6;
	@%p7 bra 	$L__BB0_5;
	shr.u32 	%r41, %r3, 23;
	st.local.u32 	[%rd1+24], %rd43;
	and.b32  	%r7, %r41, 31;
	and.b32  	%r42, %r41, 224;
	add.s32 	%r43, %r42, -128;
	shr.u32 	%r44, %r43, 5;
	mul.wide.u32 	%rd25, %r44, 4;
	sub.s64 	%rd8, %rd1, %rd25;
	ld.local.u32 	%r82, [%rd8+24];
	ld.local.u32 	%r83, [%rd8+20];
	setp.eq.s32 	%p8, %r7, 0;
	@%p8 bra 	$L__BB0_8;
	shf.l.wrap.b32 	%r82, %r83, %r82, %r7;
	ld.local.u32 	%r45, [%rd8+16];
	shf.l.wrap.b32 	%r83, %r45, %r83, %r7;
$L__BB0_8:
	shr.u32 	%r46, %r82, 30;
	shf.l.wrap.b32 	%r47, %r83, %r82, 2;
	shl.b32 	%r48, %r83, 2;
	shr.u32 	%r49, %r47, 31;
	add.s32 	%r50, %r49, %r46;
	neg.s32 	%r51, %r50;
	setp.lt.s32 	%p9, %r3, 0;
	selp.b32 	%r84, %r51, %r50, %p9;
	xor.b32  	%r52, %r47, %r3;
	shr.s32 	%r53, %r47, 31;
	xor.b32  	%r54, %r53, %r47;
	xor.b32  	%r55, %r53, %r48;
	cvt.u64.u32 	%rd26, %r54;
	shl.b64 	%rd27, %rd26, 32;
	cvt.u64.u32 	%rd28, %r55;
	or.b64  	%rd29, %rd27, %rd28;
	cvt.rn.f64.s64 	%fd1, %rd29;
	mul.f64 	%fd2, %fd1, 0d3BF921FB54442D19;
	cvt.rn.f32.f64 	%f38, %fd2;
	neg.f32 	%f39, %f38;
	setp.lt.s32 	%p10, %r52, 0;
	selp.f32 	%f73, %f39, %f38, %p10;
$L__BB0_9:
	add.s32 	%r57, %r84, 1;
	mul.rn.f32 	%f41, %f73, %f73;
	and.b32  	%r58, %r84, 1;
	setp.eq.b32 	%p11, %r58, 1;
	selp.f32 	%f42, %f73, 0f3F800000, %p11;
	fma.rn.f32 	%f43, %f41, %f42, 0f00000000;
	fma.rn.f32 	%f44, %f41, 0f37CBAC00, 0fBAB607ED;
	selp.f32 	%f45, 0fB94D4153, %f44, %p11;
	selp.f32 	%f46, 0f3C0885E4, 0f3D2AAABB, %p11;
	fma.rn.f32 	%f47, %f45, %f41, %f46;
	selp.f32 	%f48, 0fBE2AAAA8, 0fBEFFFFFF, %p11;
	fma.rn.f32 	%f49, %f47, %f41, %f48;
	fma.rn.f32 	%f50, %f49, %f43, %f42;
	and.b32  	%r59, %r57, 2;
	setp.eq.s32 	%p12, %r59, 0;
	mov.f32 	%f51, 0f00000000;
	sub.f32 	%f52, %f51, %f50;
	selp.f32 	%f7, %f50, %f52, %p12;
	mul.f32 	%f53, %f7, 0f3F22F983;
	cvt.rni.s32.f32 	%r88, %f53;
	cvt.rn.f32.s32 	%f54, %r88;
	fma.rn.f32 	%f55, %f54, 0fBFC90FDA, %f7;
	fma.rn.f32 	%f56, %f54, 0fB3A22168, %f55;
	fma.rn.f32 	%f74, %f54, 0fA7C234C5, %f56;
	abs.f32 	%f9, %f7;
	setp.ltu.f32 	%p13, %f9, 0f47CE4780;
	@%p13 bra 	$L__BB0_17;
	setp.neu.f32 	%p14, %f9, 0f7F800000;
	@%p14 bra 	$L__BB0_12;
	mov.f32 	%f59, 0f00000000;
	mul.rn.f32 	%f74, %f7, %f59;
	mov.b32 	%r88, 0;
	bra.uni 	$L__BB0_17;
$L__BB0_12:
	mov.b32 	%r17, %f7;
	shl.b32 	%r61, %r17, 8;
	or.b32  	%r18, %r61, -2147483648;
	mov.b64 	%rd46, 0;
	mov.b32 	%r85, 0;
	mov.u64 	%rd44, __cudart_i2opi_f;
	mov.u64 	%rd45, %rd1;
$L__BB0_13:
	.pragma "nounroll";
	ld.global.nc.u32 	%r62, [%rd44];
	mad.wide.u32 	%rd32, %r62, %r18, %rd46;
	shr.u64 	%rd46, %rd32, 32;
	st.local.u32 	[%rd45], %rd32;
	add.s32 	%r85, %r85, 1;
	add.s64 	%rd45, %rd45, 4;
	add.s64 	%rd44, %rd44, 4;
	setp.ne.s32 	%p15, %r85, 6;
	@%p15 bra 	$L__BB0_13;
	shr.u32 	%r63, %r17, 23;
	st.local.u32 	[%rd1+24], %rd46;
	and.b32  	%r21, %r63, 31;
	and.b32  	%r64, %r63, 224;
	add.s32 	%r65, %r64, -128;
	shr.u32 	%r66, %r65, 5;
	mul.wide.u32 	%rd33, %r66, 4;
	sub.s64 	%rd15, %rd1, %rd33;
	ld.local.u32 	%r86, [%rd15+24];
	ld.local.u32 	%r87, [%rd15+20];
	setp.eq.s32 	%p16, %r21, 0;
	@%p16 bra 	$L__BB0_16;
	shf.l.wrap.b32 	%r86, %r87, %r86, %r21;
	ld.local.u32 	%r67, [%rd15+16];
	shf.l.wrap.b32 	%r87, %r67, %r87, %r21;
$L__BB0_16:
	shr.u32 	%r68, %r86, 30;
	shf.l.wrap.b32 	%r69, %r87, %r86, 2;
	shl.b32 	%r70, %r87, 2;
	shr.u32 	%r71, %r69, 31;
	add.s32 	%r72, %r71, %r68;
	neg.s32 	%r73, %r72;
	setp.lt.s32 	%p17, %r17, 0;
	selp.b32 	%r88, %r73, %r72, %p17;
	xor.b32  	%r74, %r69, %r17;
	shr.s32 	%r75, %r69, 31;
	xor.b32  	%r76, %r75, %r69;
	xor.b32  	%r77, %r75, %r70;
	cvt.u64.u32 	%rd34, %r76;
	shl.b64 	%rd35, %rd34, 32;
	cvt.u64.u32 	%rd36, %r77;
	or.b64  	%rd37, %rd35, %rd36;
	cvt.rn.f64.s64 	%fd3, %rd37;
	mul.f64 	%fd4, %fd3, 0d3BF921FB54442D19;
	cvt.rn.f32.f64 	%f57, %fd4;
	neg.f32 	%f58, %f57;
	setp.lt.s32 	%p18, %r74, 0;
	selp.f32 	%f74, %f58, %f57, %p18;
$L__BB0_17:
	mul.rn.f32 	%f60, %f74, %f74;
	and.b32  	%r79, %r88, 1;
	setp.eq.b32 	%p19, %r79, 1;
	selp.f32 	%f61, 0f3F800000, %f74, %p19;
	fma.rn.f32 	%f62, %f60, %f61, 0f00000000;
	fma.rn.f32 	%f63, %f60, 0f37CBAC00, 0fBAB607ED;
	selp.f32 	%f64, %f63, 0fB94D4153, %p19;
	selp.f32 	%f65, 0f3D2AAABB, 0f3C0885E4, %p19;
	fma.rn.f32 	%f66, %f64, %f60, %f65;
	selp.f32 	%f67, 0fBEFFFFFF, 0fBE2AAAA8, %p19;
	fma.rn.f32 	%f68, %f66, %f60, %f67;
	fma.rn.f32 	%f69, %f68, %f62, %f61;
	and.b32  	%r80, %r88, 2;
	setp.eq.s32 	%p20, %r80, 0;
	mov.f32 	%f70, 0f00000000;
	sub.f32 	%f71, %f70, %f69;
	selp.f32 	%f72, %f69, %f71, %p20;
	cvta.to.global.u64 	%rd38, %rd17;
	add.s64 	%rd40, %rd38, %rd20;
	st.global.f32 	[%rd40], %f72;
$L__BB0_18:
	ret;

}


// ===== COMPILED SASS (sm_100) =====

	.target	sm_100

	.elftype	@"ET_EXEC"


//--------------------- .note.nv.tkinfo           --------------------------
	.section	.note.nv.tkinfo,"",@"SHT_NOTE"
	.sectionflags	@"SHF_NOTE_NV_TKINFO"
	.tkinfo
        /*0018*/ 	.word	0x00000002
        /*0030*/ 	.string	""
        /*0030*/ 	.string	"ptxas"
        /*0030*/ 	.string	"Cuda compilation tools, release 13.0, V13.0.88"
        /*0030*/ 	.string	"Build cuda_13.0.r13.0/compiler.36424714_0"
        /*0030*/ 	.string	"-arch sm_100 -m 64 "



//--------------------- .note.nv.cuinfo           --------------------------
	.section	.note.nv.cuinfo,"",@"SHT_NOTE"
	.sectionflags	@"SHF_NOTE_NV_CUINFO"
        /*0018*/ 	.short	0x0002
        /*001a*/ 	.short	0x0064
        /*001c*/ 	.short	0x0082
	.zero		2


//--------------------- .nv.info                  --------------------------
	.section	.nv.info,"",@"SHT_CUDA_INFO"
	.align	4


	//----- nvinfo : EIATTR_REGCOUNT
	.align		4
        /*0000*/ 	.byte	0x04, 0x2f
        /*0002*/ 	.short	(.L_2 - .L_1)
	.align		4
.L_1:
        /*0004*/ 	.word	index@(_Z1fPKfPfi)
        /*0008*/ 	.word	0x00000015


	//----- nvinfo : EIATTR_FRAME_SIZE
	.align		4
.L_2:
        /*000c*/ 	.byte	0x04, 0x11
        /*000e*/ 	.short	(.L_4 - .L_3)
	.align		4
.L_3:
        /*0010*/ 	.word	index@(_Z1fPKfPfi)
        /*0014*/ 	.word	0x00000000


	//----- nvinfo : EIATTR_MIN_STACK_SIZE
	.align		4
.L_4:
        /*0018*/ 	.byte	0x04, 0x12
        /*001a*/ 	.short	(.L_6 - .L_5)
	.align		4
.L_5:
        /*001c*/ 	.word	index@(_Z1fPKfPfi)
        /*0020*/ 	.word	0x00000000
.L_6:


//--------------------- .nv.compat                --------------------------
	.section	.nv.compat,"",@"SHT_CUDA_COMPAT_INFO"
	.align	4
        /*0000*/ 	.byte	0x02, 0x09, 0x00, 0x00, 0x02, 0x02, 0x01, 0x00, 0x02, 0x05, 0x05, 0x00, 0x03, 0x07, 0x01, 0x01
        /*0010*/ 	.byte	0x02, 0x03, 0x00, 0x00, 0x02, 0x06, 0x01, 0x00, 0x04, 0x0b, 0x08, 0x00, 0x01, 0x00, 0x00, 0x00
        /*0020*/ 	.byte	0x00, 0x00, 0x00, 0x00


//--------------------- .nv.info._Z1fPKfPfi       --------------------------
	.section	.nv.info._Z1fPKfPfi,"",@"SHT_CUDA_INFO"
	.sectionflags	@""
	.align	4


	//----- nvinfo : EIATTR_CUDA_API_VERSION
	.align		4
        /*0000*/ 	.byte	0x04, 0x37
        /*0002*/ 	.short	(.L_8 - .L_7)
.L_7:
        /*0004*/ 	.word	0x00000082


	//----- nvinfo : EIATTR_KPARAM_INFO
	.align		4
.L_8:
        /*0008*/ 	.byte	0x04, 0x17
        /*000a*/ 	.short	(.L_10 - .L_9)
.L_9:
        /*000c*/ 	.word	0x00000000
        /*0010*/ 	.short	0x0002
        /*0012*/ 	.short	0x0010
        /*0014*/ 	.byte	0x00, 0xf0, 0x11, 0x00


	//----- nvinfo : EIATTR_KPARAM_INFO
	.align		4
.L_10:
        /*0018*/ 	.byte	0x04, 0x17
        /*001a*/ 	.short	(.L_12 - .L_11)
.L_11:
        /*001c*/ 	.word	0x00000000
        /*0020*/ 	.short	0x0001
        /*0022*/ 	.short	0x0008
        /*0024*/ 	.byte	0x00, 0xf5, 0x21, 0x00


	//----- nvinfo : EIATTR_KPARAM_INFO
	.align		4
.L_12:
        /*0028*/ 	.byte	0x04, 0x17
        /*002a*/ 	.short	(.L_14 - .L_13)
.L_13:
        /*002c*/ 	.word	0x00000000
        /*0030*/ 	.short	0x0000
        /*0032*/ 	.short	0x0000
        /*0034*/ 	.byte	0x00, 0xf5, 0x21, 0x00


	//----- nvinfo : EIATTR_SPARSE_MMA_MASK
	.align		4
.L_14:
        /*0038*/ 	.byte	0x03, 0x50
        /*003a*/ 	.short	0x0000


	//----- nvinfo : EIATTR_MAXREG_COUNT
	.align		4
        /*003c*/ 	.byte	0x03, 0x1b
        /*003e*/ 	.short	0x00ff


	//----- nvinfo : EIATTR_MERCURY_ISA_VERSION
	.align		4
        /*0040*/ 	.byte	0x03, 0x5f
        /*0042*/ 	.short	0x0101


	//----- nvinfo : EIATTR_VRC_CTA_INIT_COUNT
	.align		4
        /*0044*/ 	.byte	0x02, 0x4a
	.zero		1
	.zero		1


	//----- nvinfo : EIATTR_EXIT_INSTR_OFFSETS
	.align		4
        /*0048*/ 	.byte	0x04, 0x1c
        /*004a*/ 	.short	(.L_16 - .L_15)


	//   ....[0]....
.L_15:
        /*004c*/ 	.word	0x00000070


	//   ....[1]....
        /*0050*/ 	.word	0x000011e0


	//----- nvinfo : EIATTR_CRS_STACK_SIZE
	.align		4
.L_16:
        /*0054*/ 	.byte	0x04, 0x1e
        /*0056*/ 	.short	(.L_18 - .L_17)
.L_17:
        /*0058*/ 	.word	0x00000000


	//----- nvinfo : EIATTR_CBANK_PARAM_SIZE
	.align		4
.L_18:
        /*005c*/ 	.byte	0x03, 0x19
        /*005e*/ 	.short	0x0014


	//----- nvinfo : EIATTR_PARAM_CBANK
	.align		4
        /*0060*/ 	.byte	0x04, 0x0a
        /*0062*/ 	.short	(.L_20 - .L_19)
	.align		4
.L_19:
        /*0064*/ 	.word	index@(.nv.constant0._Z1fPKfPfi)
        /*0068*/ 	.short	0x0380
        /*006a*/ 	.short	0x0014


	//----- nvinfo : EIATTR_SW_WAR
	.align		4
.L_20:
        /*006c*/ 	.byte	0x04, 0x36
        /*006e*/ 	.short	(.L_22 - .L_21)
.L_21:
        /*0070*/ 	.word	0x00000008
.L_22:


//--------------------- .nv.callgraph             --------------------------
	.section	.nv.callgraph,"",@"SHT_CUDA_CALLGRAPH"
	.align	4
	.sectionentsize	8
	.align		4
        /*0000*/ 	.word	0x00000000
	.align		4
        /*0004*/ 	.word	0xffffffff
	.align		4
        /*0008*/ 	.word	0x00000000
	.align		4
        /*000c*/ 	.word	0xfffffffe
	.align		4
        /*0010*/ 	.word	0x00000000
	.align		4
        /*0014*/ 	.word	0xfffffffd
	.align		4
        /*0018*/ 	.word	0x00000000
	.align		4
        /*001c*/ 	.word	0xfffffffc


//--------------------- .nv.constant4             --------------------------
	.section	.nv.constant4,"a",@progbits
	.align	8
	.align		8
.nv.constant4:
        /*0000*/ 	.dword	__cudart_i2opi_f


//--------------------- .text._Z1fPKfPfi          --------------------------
	.section	.text._Z1fPKfPfi,"ax",@progbits
	.align	128
        .global         _Z1fPKfPfi
        .type           _Z1fPKfPfi,@function
        .size           _Z1fPKfPfi,(.L_x_11 - _Z1fPKfPfi)
        .other          _Z1fPKfPfi,@"STO_CUDA_ENTRY STV_DEFAULT"
_Z1fPKfPfi:
.text._Z1fPKfPfi:
[----:B------:R-:W-:Y:S01]  /*0000*/  LDC R1, c[0x0][0x37c] ;  /* 0x0000df00ff017b82 */ /* 0x000fe20000000800 */
[----:B------:R-:W0:Y:S07]  /*0010*/  S2R R3, SR_TID.X ;  /* 0x0000000000037919 */ /* 0x000e2e0000002100 */
[----:B------:R-:W0:Y:S01]  /*0020*/  S2UR UR4, SR_CTAID.X ;  /* 0x00000000000479c3 */ /* 0x000e220000002500 */
[----:B------:R-:W1:Y:S07]  /*0030*/  LDCU UR5, c[0x0][0x390] ;  /* 0x00007200ff0577ac */ /* 0x000e6e0008000800 */
[----:B------:R-:W0:Y:S02]  /*0040*/  LDC R2, c[0x0][0x360] ;  /* 0x0000d800ff027b82 */ /* 0x000e240000000800 */
[----:B0-----:R-:W-:-:S05]  /*0050*/  IMAD R2, R2, UR4, R3 ;  /* 0x0000000402027c24 */ /* 0x001fca000f8e0203 */
[----:B-1----:R-:W-:-:S13]  /*0060*/  ISETP.GE.AND P0, PT, R2, UR5, PT ;  /* 0x0000000502007c0c */ /* 0x002fda000bf06270 */
[----:B------:R-:W-:Y:S05]  /*0070*/  @P0 EXIT ;  /* 0x000000000000094d */ /* 0x000fea0003800000 */
[----:B------:R-:W0:Y:S01]  /*0080*/  LDC.64 R4, c[0x0][0x380] ;  /* 0x0000e000ff047b82 */ /* 0x000e220000000a00 */
[----:B------:R-:W1:Y:S01]  /*0090*/  LDCU.64 UR6, c[0x0][0x358] ;  /* 0x00006b00ff0677ac */ /* 0x000e620008000a00 */
[----:B0-----:R-:W-:-:S05]  /*00a0*/  IMAD.WIDE R4, R2, 0x4, R4 ;  /* 0x0000000402047825 */ /* 0x001fca00078e0204 */
[----:B-1----:R-:W2:Y:S01]  /*00b0*/  LDG.E R0, desc[UR6][R4.64] ;  /* 0x0000000604007981 */ /* 0x002ea2000c1e1900 */
[----:B------:R-:W-:Y:S01]  /*00c0*/  IMAD.MOV.U32 R9, RZ, RZ, 0x3e055027 ;  /* 0x3e055027ff097424 */ /* 0x000fe200078e00ff */
[----:B------:R-:W-:Y:S01]  /*00d0*/  BSSY.RECONVERGENT B0, `(.L_x_0) ;  /* 0x0000082000007945 */ /* 0x000fe20003800200 */
[----:B--2---:R-:W-:-:S13]  /*00e0*/  FSETP.GEU.AND P0, PT, R0, 1.175494350822287508e-38, PT ;  /* 0x008000000000780b */ /* 0x004fda0003f0e000 */
[----:B------:R-:W-:-:S04]  /*00f0*/  @!P0 FMUL R0, R0, 8388608 ;  /* 0x4b00000000008820 */ /* 0x000fc80000400000 */
[----:B------:R-:W-:-:S05]  /*0100*/  VIADD R3, R0, 0xc0d55555 ;  /* 0xc0d5555500037836 */ /* 0x000fca0000000000 */
[----:B------:R-:W-:-:S04]  /*0110*/  LOP3.LUT R7, R3, 0xff800000, RZ, 0xc0, !PT ;  /* 0xff80000003077812 */ /* 0x000fc800078ec0ff */
[----:B------:R-:W-:Y:S01]  /*0120*/  I2FP.F32.S32 R4, R7 ;  /* 0x0000000700047245 */ /* 0x000fe20000201400 */
[----:B------:R-:W-:-:S04]  /*0130*/  IMAD.IADD R3, R0, 0x1, -R7 ;  /* 0x0000000100037824 */ /* 0x000fc800078e0a07 */
[----:B------:R-:W-:-:S04]  /*0140*/  FADD R6, R3, -1 ;  /* 0xbf80000003067421 */ /* 0x000fc80000000000 */
[----:B------:R-:W-:-:S04]  /*0150*/  FFMA R3, R6, -R9, 0.14084610342979431152 ;  /* 0x3e1039f606037423 */ /* 0x000fc80000000809 */
[----:B------:R-:W-:-:S04]  /*0160*/  FFMA R3, R6, R3, -0.12148627638816833496 ;  /* 0xbdf8cdcc06037423 */ /* 0x000fc80000000003 */
[----:B------:R-:W-:-:S04]  /*0170*/  FFMA R3, R6, R3, 0.13980610668659210205 ;  /* 0x3e0f295506037423 */ /* 0x000fc80000000003 */
[----:B------:R-:W-:-:S04]  /*0180*/  FFMA R3, R6, R3, -0.16684235632419586182 ;  /* 0xbe2ad8b906037423 */ /* 0x000fc80000000003 */
[----:B------:R-:W-:-:S04]  /*0190*/  FFMA R3, R6, R3, 0.20012299716472625732 ;  /* 0x3e4ced0b06037423 */ /* 0x000fc80000000003 */
[----:B------:R-:W-:-:S04]  /*01a0*/  FFMA R3, R6, R3, -0.24999669194221496582 ;  /* 0xbe7fff2206037423 */ /* 0x000fc80000000003 */
[----:B------:R-:W-:-:S04]  /*01b0*/  FFMA R3, R6, R3, 0.33333182334899902344 ;  /* 0x3eaaaa7806037423 */ /* 0x000fc80000000003 */
[----:B------:R-:W-:Y:S01]  /*01c0*/  FFMA R5, R6, R3, -0.5 ;  /* 0xbf00000006057423 */ /* 0x000fe20000000003 */
[----:B------:R-:W-:Y:S02]  /*01d0*/  FSEL R3, RZ, -23, P0 ;  /* 0xc1b80000ff037808 */ /* 0x000fe40000000000 */
[----:B------:R-:W-:Y:S01]  /*01e0*/  ISETP.GT.U32.AND P0, PT, R0, 0x7f7fffff, PT ;  /* 0x7f7fffff0000780c */ /* 0x000fe20003f04070 */
[----:B------:R-:W-:Y:S02]  /*01f0*/  FMUL R5, R6, R5 ;  /* 0x0000000506057220 */ /* 0x000fe40000400000 */
[----:B------:R-:W-:Y:S02]  /*0200*/  FFMA R3, R4, 1.1920928955078125e-07, R3 ;  /* 0x3400000004037823 */ /* 0x000fe40000000003 */
[----:B------:R-:W-:Y:S01]  /*0210*/  FFMA R6, R6, R5, R6 ;  /* 0x0000000506067223 */ /* 0x000fe20000000006 */
[----:B------:R-:W-:-:S03]  /*0220*/  IMAD.MOV.U32 R5, RZ, RZ, 0x7f800000 ;  /* 0x7f800000ff057424 */ /* 0x000fc600078e00ff */
[----:B------:R-:W-:-:S04]  /*0230*/  FFMA R3, R3, 0.69314718246459960938, R6 ;  /* 0x3f31721803037823 */ /* 0x000fc80000000006 */
[C---:B------:R-:W-:Y:S01]  /*0240*/  @P0 FFMA R3, R0.reuse, R5, +INF ;  /* 0x7f80000000030423 */ /* 0x040fe20000000005 */
[----:B------:R-:W-:-:S04]  /*0250*/  FSETP.NEU.AND P0, PT, R0, RZ, PT ;  /* 0x000000ff0000720b */ /* 0x000fc80003f0d000 */
[----:B------:R-:W-:-:S04]  /*0260*/  FSEL R0, R3, -INF , P0 ;  /* 0xff80000003007808 */ /* 0x000fc80000000000 */
[C---:B------:R-:W-:Y:S01]  /*0270*/  FSETP.GE.AND P0, PT, |R0|.reuse, 105615, PT ;  /* 0x47ce47800000780b */ /* 0x040fe20003f06200 */
[----:B------:R-:W-:-:S04]  /*0280*/  FMUL R3, R0, 0.63661974668502807617 ;  /* 0x3f22f98300037820 */ /* 0x000fc80000400000 */
[----:B------:R-:W0:Y:S02]  /*0290*/  F2I.NTZ R8, R3 ;  /* 0x0000000300087305 */ /* 0x000e240000203100 */
[----:B0-----:R-:W-:-:S05]  /*02a0*/  I2FP.F32.S32 R5, R8 ;  /* 0x0000000800057245 */ /* 0x001fca0000201400 */
[----:B------:R-:W-:-:S04]  /*02b0*/  FFMA R4, R5, -1.5707962512969970703, R0 ;  /* 0xbfc90fda05047823 */ /* 0x000fc80000000000 */
[----:B------:R-:W-:-:S04]  /*02c0*/  FFMA R4, R5, -7.5497894158615963534e-08, R4 ;  /* 0xb3a2216805047823 */ /* 0x000fc80000000004 */
[----:B------:R-:W-:Y:S01]  /*02d0*/  FFMA R6, R5, -5.3903029534742383927e-15, R4 ;  /* 0xa7c234c505067823 */ /* 0x000fe20000000004 */
[----:B------:R-:W-:Y:S06]  /*02e0*/  @!P0 BRA `(.L_x_1) ;  /* 0x0000000400808947 */ /* 0x000fec0003800000 */
[----:B------:R-:W-:-:S13]  /*02f0*/  FSETP.NEU.AND P0, PT, |R0|, +INF , PT ;  /* 0x7f8000000000780b */ /* 0x000fda0003f0d200 */
[----:B------:R-:W-:Y:S01]  /*0300*/  @!P0 FMUL R6, RZ, R0 ;  /* 0x00000000ff068220 */ /* 0x000fe20000400000 */
[----:B------:R-:W-:Y:S01]  /*0310*/  @!P0 MOV R8, RZ ;  /* 0x000000ff00088202 */ /* 0x000fe20000000f00 */
[----:B------:R-:W-:Y:S06]  /*0320*/  @!P0 BRA `(.L_x_1) ;  /* 0x0000000400708947 */ /* 0x000fec0003800000 */
[----:B------:R-:W-:Y:S01]  /*0330*/  IMAD.SHL.U32 R3, R0, 0x100, RZ ;  /* 0x0000010000037824 */ /* 0x000fe200078e00ff */
[----:B------:R-:W0:Y:S01]  /*0340*/  LDCU.64 UR8, c[0x4][URZ] ;  /* 0x01000000ff0877ac */ /* 0x000e220008000a00 */
[----:B------:R-:W-:Y:S02]  /*0350*/  IMAD.MOV.U32 R15, RZ, RZ, RZ ;  /* 0x000000ffff0f7224 */ /* 0x000fe400078e00ff */
[----:B------:R-:W-:Y:S01]  /*0360*/  IMAD.MOV.U32 R9, RZ, RZ, RZ ;  /* 0x000000ffff097224 */ /* 0x000fe200078e00ff */
[----:B------:R-:W-:Y:S01]  /*0370*/  LOP3.LUT R8, R3, 0x80000000, RZ, 0xfc, !PT ;  /* 0x8000000003087812 */ /* 0x000fe200078efcff */
[----:B------:R-:W-:Y:S01]  /*0380*/  UMOV UR5, URZ ;  /* 0x000000ff00057c82 */ /* 0x000fe20008000000 */
[----:B------:R-:W-:-:S05]  /*0390*/  UMOV UR4, URZ ;  /* 0x000000ff00047c82 */ /* 0x000fca0008000000 */
.L_x_2:
[----:B0-----:R-:W-:Y:S01]  /*03a0*/  IMAD.U32 R6, RZ, RZ, UR8 ;  /* 0x00000008ff067e24 */ /* 0x001fe2000f8e00ff */
[----:B------:R-:W-:-:S05]  /*03b0*/  MOV R7, UR9 ;  /* 0x0000000900077c02 */ /* 0x000fca0008000f00 */
[----:B------:R-:W2:Y:S01]  /*03c0*/  LDG.E.CONSTANT R5, desc[UR6][R6.64] ;  /* 0x0000000606057981 */ /* 0x000ea2000c1e9900 */
[----:B------:R-:W-:Y:S01]  /*03d0*/  UIADD3 UR4, UPT, UPT, UR4, 0x1, URZ ;  /* 0x0000000104047890 */ /* 0x000fe2000fffe0ff */
[C---:B------:R-:W-:Y:S01]  /*03e0*/  ISETP.EQ.AND P0, PT, R9.reuse, RZ, PT ;  /* 0x000000ff0900720c */ /* 0x040fe20003f02270 */
[----:B------:R-:W-:Y:S01]  /*03f0*/  UIADD3 UR8, UP1, UPT, UR8, 0x4, URZ ;  /* 0x0000000408087890 */ /* 0x000fe2000ff3e0ff */
[C---:B------:R-:W-:Y:S01]  /*0400*/  ISETP.EQ.AND P1, PT, R9.reuse, 0x4, PT ;  /* 0x000000040900780c */ /* 0x040fe20003f22270 */
[----:B------:R-:W-:Y:S01]  /*0410*/  UISETP.NE.AND UP0, UPT, UR4, 0x6, UPT ;  /* 0x000000060400788c */ /* 0x000fe2000bf05270 */
[C---:B------:R-:W-:Y:S01]  /*0420*/  ISETP.EQ.AND P2, PT, R9.reuse, 0x8, PT ;  /* 0x000000080900780c */ /* 0x040fe20003f42270 */
[----:B------:R-:W-:Y:S01]  /*0430*/  UIADD3.X UR9, UPT, UPT, URZ, UR9, URZ, UP1, !UPT ;  /* 0x00000009ff097290 */ /* 0x000fe20008ffe4ff */
[C---:B------:R-:W-:Y:S02]  /*0440*/  ISETP.EQ.AND P3, PT, R9.reuse, 0xc, PT ;  /* 0x0000000c0900780c */ /* 0x040fe40003f62270 */
[----:B------:R-:W-:-:S02]  /*0450*/  ISETP.EQ.AND P4, PT, R9, 0x10, PT ;  /* 0x000000100900780c */ /* 0x000fc40003f82270 */
[C---:B------:R-:W-:Y:S01]  /*0460*/  ISETP.EQ.AND P5, PT, R9.reuse, 0x14, PT ;  /* 0x000000140900780c */ /* 0x040fe20003fa2270 */
[----:B------:R-:W-:Y:S02]  /*0470*/  VIADD R9, R9, 0x4 ;  /* 0x0000000409097836 */ /* 0x000fe40000000000 */
[----:B--2---:R-:W-:-:S03]  /*0480*/  IMAD.WIDE.U32 R4, R5, R8, RZ ;  /* 0x0000000805047225 */ /* 0x004fc600078e00ff */
[----:B------:R-:W-:-:S04]  /*0490*/  IADD3 R4, P6, PT, R4, R15, RZ ;  /* 0x0000000f04047210 */ /* 0x000fc80007fde0ff */
[----:B------:R-:W-:Y:S01]  /*04a0*/  IADD3.X R15, PT, PT, R5, UR5, RZ, P6, !PT ;  /* 0x00000005050f7c10 */ /* 0x000fe2000b7fe4ff */
[--C-:B------:R-:W-:Y:S01]  /*04b0*/  @P0 IMAD.MOV.U32 R3, RZ, RZ, R4.reuse ;  /* 0x000000ffff030224 */ /* 0x100fe200078e0004 */
[----:B------:R-:W-:Y:S01]  /*04c0*/  @P4 MOV R14, R4 ;  /* 0x00000004000e4202 */ /* 0x000fe20000000f00 */
[--C-:B------:R-:W-:Y:S02]  /*04d0*/  @P1 IMAD.MOV.U32 R11, RZ, RZ, R4.reuse ;  /* 0x000000ffff0b1224 */ /* 0x100fe400078e0004 */
[--C-:B------:R-:W-:Y:S02]  /*04e0*/  @P2 IMAD.MOV.U32 R12, RZ, RZ, R4.reuse ;  /* 0x000000ffff0c2224 */ /* 0x100fe400078e0004 */
[--C-:B------:R-:W-:Y:S02]  /*04f0*/  @P3 IMAD.MOV.U32 R13, RZ, RZ, R4.reuse ;  /* 0x000000ffff0d3224 */ /* 0x100fe400078e0004 */
[----:B------:R-:W-:Y:S01]  /*0500*/  @P5 IMAD.MOV.U32 R10, RZ, RZ, R4 ;  /* 0x000000ffff0a5224 */ /* 0x000fe200078e0004 */
[----:B------:R-:W-:Y:S06]  /*0510*/  BRA.U UP0, `(.L_x_2) ;  /* 0xfffffffd00a07547 */ /* 0x000fec000b83ffff */
[----:B------:R-:W-:Y:S01]  /*0520*/  SHF.R.U32.HI R4, RZ, 0x17, R0 ;  /* 0x00000017ff047819 */ /* 0x000fe20000011600 */
[----:B------:R-:W-:Y:S03]  /*0530*/  BSSY.RECONVERGENT B1, `(.L_x_3) ;  /* 0x0000029000017945 */ /* 0x000fe60003800200 */
[C---:B------:R-:W-:Y:S02]  /*0540*/  LOP3.LUT R5, R4.reuse, 0xe0, RZ, 0xc0, !PT ;  /* 0x000000e004057812 */ /* 0x040fe400078ec0ff */
[----:B------:R-:W-:-:S03]  /*0550*/  LOP3.LUT P6, RZ, R4, 0x1f, RZ, 0xc0, !PT ;  /* 0x0000001f04ff7812 */ /* 0x000fc600078cc0ff */
[----:B------:R-:W-:-:S05]  /*0560*/  VIADD R5, R5, 0xffffff80 ;  /* 0xffffff8005057836 */ /* 0x000fca0000000000 */
[----:B------:R-:W-:-:S05]  /*0570*/  SHF.R.U32.HI R5, RZ, 0x5, R5 ;  /* 0x00000005ff057819 */ /* 0x000fca0000011605 */
[----:B------:R-:W-:-:S05]  /*0580*/  IMAD.U32 R7, R5, -0x4, RZ ;  /* 0xfffffffc05077824 */ /* 0x000fca00078e00ff */
[C---:B------:R-:W-:Y:S02]  /*0590*/  ISETP.EQ.AND P3, PT, R7.reuse, -0x18, PT ;  /* 0xffffffe80700780c */ /* 0x040fe40003f62270 */
[C---:B------:R-:W-:Y:S02]  /*05a0*/  ISETP.EQ.AND P4, PT, R7.reuse, -0x14, PT ;  /* 0xffffffec0700780c */ /* 0x040fe40003f82270 */
[C---:B------:R-:W-:Y:S02]  /*05b0*/  ISETP.EQ.AND P2, PT, R7.reuse, -0x10, PT ;  /* 0xfffffff00700780c */ /* 0x040fe40003f42270 */
[C---:B------:R-:W-:Y:S02]  /*05c0*/  ISETP.EQ.AND P1, PT, R7.reuse, -0xc, PT ;  /* 0xfffffff40700780c */ /* 0x040fe40003f22270 */
[C---:B------:R-:W-:Y:S02]  /*05d0*/  ISETP.EQ.AND P0, PT, R7.reuse, -0x8, PT ;  /* 0xfffffff80700780c */ /* 0x040fe40003f02270 */
[----:B------:R-:W-:-:S03]  /*05e0*/  ISETP.EQ.AND P5, PT, R7, RZ, PT ;  /* 0x000000ff0700720c */ /* 0x000fc60003fa2270 */
[----:B------:R-:W-:Y:S02]  /*05f0*/  @P3 MOV R5, R3 ;  /* 0x0000000300053202 */ /* 0x000fe40000000f00 */
[C---:B------:R-:W-:Y:S01]  /*0600*/  ISETP.EQ.AND P3, PT, R7.reuse, -0x4, PT ;  /* 0xfffffffc0700780c */ /* 0x040fe20003f62270 */
[----:B------:R-:W-:Y:S02]  /*0610*/  @P4 IMAD.MOV.U32 R6, RZ, RZ, R3 ;  /* 0x000000ffff064224 */ /* 0x000fe400078e0003 */
[----:B------:R-:W-:Y:S01]  /*0620*/  @P4 IMAD.MOV.U32 R5, RZ, RZ, R11 ;  /* 0x000000ffff054224 */ /* 0x000fe200078e000b */
[----:B------:R-:W-:Y:S01]  /*0630*/  ISETP.EQ.AND P4, PT, R7, 0x4, PT ;  /* 0x000000040700780c */ /* 0x000fe20003f82270 */
[----:B------:R-:W-:Y:S02]  /*0640*/  @P2 IMAD.MOV.U32 R5, RZ, RZ, R12 ;  /* 0x000000ffff052224 */ /* 0x000fe400078e000c */
[----:B------:R-:W-:Y:S02]  /*0650*/  @P1 IMAD.MOV.U32 R5, RZ, RZ, R13 ;  /* 0x000000ffff051224 */ /* 0x000fe400078e000d */
[----:B------:R-:W-:-:S02]  /*0660*/  @P0 IMAD.MOV.U32 R5, RZ, RZ, R14 ;  /* 0x000000ffff050224 */ /* 0x000fc400078e000e */
[----:B------:R-:W-:Y:S01]  /*0670*/  @P2 IMAD.MOV.U32 R6, RZ, RZ, R11 ;  /* 0x000000ffff062224 */ /* 0x000fe200078e000b */
[----:B------:R-:W-:Y:S01]  /*0680*/  @P1 MOV R6, R12 ;  /* 0x0000000c00061202 */ /* 0x000fe20000000f00 */
[----:B------:R-:W-:Y:S01]  /*0690*/  @P0 IMAD.MOV.U32 R6, RZ, RZ, R13 ;  /* 0x000000ffff060224 */ /* 0x000fe200078e000d */
[----:B------:R-:W-:Y:S01]  /*06a0*/  @P3 MOV R5, R10 ;  /* 0x0000000a00053202 */ /* 0x000fe20000000f00 */
[--C-:B------:R-:W-:Y:S02]  /*06b0*/  @P5 IMAD.MOV.U32 R5, RZ, RZ, R15.reuse ;  /* 0x000000ffff055224 */ /* 0x100fe400078e000f */
[----:B------:R-:W-:Y:S02]  /*06c0*/  @P3 IMAD.MOV.U32 R6, RZ, RZ, R14 ;  /* 0x000000ffff063224 */ /* 0x000fe400078e000e */
[----:B------:R-:W-:Y:S02]  /*06d0*/  @P5 IMAD.MOV.U32 R6, RZ, RZ, R10 ;  /* 0x000000ffff065224 */ /* 0x000fe400078e000a */
[----:B------:R-:W-:-:S02]  /*06e0*/  @P4 IMAD.MOV.U32 R6, RZ, RZ, R15 ;  /* 0x000000ffff064224 */ /* 0x000fc400078e000f */
[----:B------:R-:W-:Y:S01]  /*06f0*/  IMAD.MOV.U32 R9, RZ, RZ, R5 ;  /* 0x000000ffff097224 */ /* 0x000fe200078e0005 */
[----:B------:R-:W-:Y:S06]  /*0700*/  @!P6 BRA `(.L_x_4) ;  /* 0x00000000002ce947 */ /* 0x000fec0003800000 */
[----:B------:R-:W-:Y:S01]  /*0710*/  @P2 MOV R5, R3 ;  /* 0x0000000300052202 */ /* 0x000fe20000000f00 */
[----:B------:R-:W-:Y:S01]  /*0720*/  @P1 IMAD.MOV.U32 R5, RZ, RZ, R11 ;  /* 0x000000ffff051224 */ /* 0x000fe200078e000b */
[----:B------:R-:W-:Y:S01]  /*0730*/  LOP3.LUT R4, R4, 0x1f, RZ, 0xc0, !PT ;  /* 0x0000001f04047812 */ /* 0x000fe200078ec0ff */
[----:B------:R-:W-:Y:S01]  /*0740*/  @P0 IMAD.MOV.U32 R5, RZ, RZ, R12 ;  /* 0x000000ffff050224 */ /* 0x000fe200078e000c */
[----:B------:R-:W-:Y:S01]  /*0750*/  ISETP.EQ.AND P0, PT, R7, 0x8, PT ;  /* 0x000000080700780c */ /* 0x000fe20003f02270 */
[----:B------:R-:W-:Y:S01]  /*0760*/  @P3 IMAD.MOV.U32 R5, RZ, RZ, R13 ;  /* 0x000000ffff053224 */ /* 0x000fe200078e000d */
[----:B------:R-:W-:Y:S01]  /*0770*/  SHF.L.W.U32.HI R9, R6, R4, R9 ;  /* 0x0000000406097219 */ /* 0x000fe20000010e09 */
[----:B------:R-:W-:Y:S01]  /*0780*/  @P5 IMAD.MOV.U32 R5, RZ, RZ, R14 ;  /* 0x000000ffff055224 */ /* 0x000fe200078e000e */
[----:B------:R-:W-:-:S09]  /*0790*/  @P4 MOV R5, R10 ;  /* 0x0000000a00054202 */ /* 0x000fd20000000f00 */
[----:B------:R-:W-:-:S05]  /*07a0*/  @P0 IMAD.MOV.U32 R5, RZ, RZ, R15 ;  /* 0x000000ffff050224 */ /* 0x000fca00078e000f */
[----:B------:R-:W-:-:S07]  /*07b0*/  SHF.L.W.U32.HI R6, R5, R4, R6 ;  /* 0x0000000405067219 */ /* 0x000fce0000010e06 */
.L_x_4:
[----:B------:R-:W-:Y:S05]  /*07c0*/  BSYNC.RECONVERGENT B1 ;  /* 0x0000000000017941 */ /* 0x000fea0003800200 */
.L_x_3:
[C---:B------:R-:W-:Y:S01]  /*07d0*/  SHF.L.W.U32.HI R15, R6.reuse, 0x2, R9 ;  /* 0x00000002060f7819 */ /* 0x040fe20000010e09 */
[----:B------:R-:W-:Y:S01]  /*07e0*/  IMAD.SHL.U32 R6, R6, 0x4, RZ ;  /* 0x0000000406067824 */ /* 0x000fe200078e00ff */
[----:B------:R-:W-:Y:S01]  /*07f0*/  UMOV UR4, 0x54442d19 ;  /* 0x54442d1900047882 */ /* 0x000fe20000000000 */
[----:B------:R-:W-:Y:S01]  /*0800*/  UMOV UR5, 0x3bf921fb ;  /* 0x3bf921fb00057882 */ /* 0x000fe20000000000 */
[----:B------:R-:W-:Y:S02]  /*0810*/  SHF.R.S32.HI R4, RZ, 0x1f, R15 ;  /* 0x0000001fff047819 */ /* 0x000fe4000001140f */
[----:B------:R-:W-:Y:S02]  /*0820*/  ISETP.GE.AND P0, PT, R0, RZ, PT ;  /* 0x000000ff0000720c */ /* 0x000fe40003f06270 */
[C---:B------:R-:W-:Y:S02]  /*0830*/  LOP3.LUT R6, R4.reuse, R6, RZ, 0x3c, !PT ;  /* 0x0000000604067212 */ /* 0x040fe400078e3cff */
[----:B------:R-:W-:-:S02]  /*0840*/  LOP3.LUT R7, R4, R15, RZ, 0x3c, !PT ;  /* 0x0000000f04077212 */ /* 0x000fc400078e3cff */
[----:B------:R-:W-:Y:S02]  /*0850*/  SHF.R.U32.HI R8, RZ, 0x1e, R9 ;  /* 0x0000001eff087819 */ /* 0x000fe40000011609 */
[----:B------:R-:W0:Y:S01]  /*0860*/  I2F.F64.S64 R4, R6 ;  /* 0x0000000600047312 */ /* 0x000e220000301c00 */
[C---:B------:R-:W-:Y:S02]  /*0870*/  LOP3.LUT R0, R15.reuse, R0, RZ, 0x3c, !PT ;  /* 0x000000000f007212 */ /* 0x040fe400078e3cff */
[----:B------:R-:W-:Y:S02]  /*0880*/  LEA.HI R8, R15, R8, RZ, 0x1 ;  /* 0x000000080f087211 */ /* 0x000fe400078f08ff */
[----:B------:R-:W-:-:S03]  /*0890*/  ISETP.GE.AND P1, PT, R0, RZ, PT ;  /* 0x000000ff0000720c */ /* 0x000fc60003f26270 */
[----:B------:R-:W-:-:S04]  /*08a0*/  IMAD.MOV R0, RZ, RZ, -R8 ;  /* 0x000000ffff007224 */ /* 0x000fc800078e0a08 */
[----:B------:R-:W-:Y:S01]  /*08b0*/  @!P0 IMAD.MOV.U32 R8, RZ, RZ, R0 ;  /* 0x000000ffff088224 */ /* 0x000fe200078e0000 */
[----:B0-----:R-:W-:-:S10]  /*08c0*/  DMUL R4, R4, UR4 ;  /* 0x0000000404047c28 */ /* 0x001fd40008000000 */
[----:B------:R-:W0:Y:S02]  /*08d0*/  F2F.F32.F64 R4, R4 ;  /* 0x0000000400047310 */ /* 0x000e240000301000 */
[----:B0-----:R-:W-:-:S07]  /*08e0*/  FSEL R6, -R4, R4, !P1 ;  /* 0x0000000404067208 */ /* 0x001fce0004800100 */
.L_x_1:
[----:B------:R-:W-:Y:S05]  /*08f0*/  BSYNC.RECONVERGENT B0 ;  /* 0x0000000000007941 */ /* 0x000fea0003800200 */
.L_x_0:
[----:B------:R-:W-:Y:S01]  /*0900*/  MOV R4, 0x37cbac00 ;  /* 0x37cbac0000047802 */ /* 0x000fe20000000f00 */
[----:B------:R-:W-:Y:S01]  /*0910*/  FMUL R5, R6, R6 ;  /* 0x0000000606057220 */ /* 0x000fe20000400000 */
[C---:B------:R-:W-:Y:S01]  /*0920*/  LOP3.LUT R7, R8.reuse, 0x1, RZ, 0xc0, !PT ;  /* 0x0000000108077812 */ /* 0x040fe200078ec0ff */
[----:B------:R-:W-:Y:S01]  /*0930*/  IMAD.MOV.U32 R18, RZ, RZ, 0x3c0885e4 ;  /* 0x3c0885e4ff127424 */ /* 0x000fe200078e00ff */
[----:B------:R-:W-:Y:S01]  /*0940*/  BSSY.RECONVERGENT B0, `(.L_x_5) ;  /* 0x0000076000007945 */ /* 0x000fe20003800200 */
[----:B------:R-:W-:Y:S01]  /*0950*/  FFMA R0, R5, R4, -0.0013887860113754868507 ;  /* 0xbab607ed05007423 */ /* 0x000fe20000000004 */
[----:B------:R-:W-:Y:S01]  /*0960*/  ISETP.NE.U32.AND P0, PT, R7, 0x1, PT ;  /* 0x000000010700780c */ /* 0x000fe20003f05070 */
[----:B------:R-:W-:Y:S02]  /*0970*/  VIADD R8, R8, 0x1 ;  /* 0x0000000108087836 */ /* 0x000fe40000000000 */
[----:B------:R-:W-:Y:S01]  /*0980*/  IMAD.MOV.U32 R9, RZ, RZ, 0x3e2aaaa8 ;  /* 0x3e2aaaa8ff097424 */ /* 0x000fe200078e00ff */
[----:B------:R-:W-:-:S02]  /*0990*/  FSEL R16, R0, -0.00019574658654164522886, P0 ;  /* 0xb94d415300107808 */ /* 0x000fc40000000000 */
[----:B------:R-:W-:Y:S02]  /*09a0*/  FSEL R18, R18, 0.041666727513074874878, !P0 ;  /* 0x3d2aaabb12127808 */ /* 0x000fe40004000000 */
[----:B------:R-:W-:Y:S02]  /*09b0*/  LOP3.LUT P1, RZ, R8, 0x2, RZ, 0xc0, !PT ;  /* 0x0000000208ff7812 */ /* 0x000fe4000782c0ff */
[----:B------:R-:W-:Y:S01]  /*09c0*/  FSEL R0, R6, 1, !P0 ;  /* 0x3f80000006007808 */ /* 0x000fe20004000000 */
[----:B------:R-:W-:Y:S01]  /*09d0*/  FFMA R16, R5, R16, R18 ;  /* 0x0000001005107223 */ /* 0x000fe20000000012 */
[----:B------:R-:W-:-:S03]  /*09e0*/  FSEL R9, -R9, -0.4999999701976776123, !P0 ;  /* 0xbeffffff09097808 */ /* 0x000fc60004000100 */
[C---:B------:R-:W-:Y:S02]  /*09f0*/  FFMA R7, R5.reuse, R0, RZ ;  /* 0x0000000005077223 */ /* 0x040fe400000000ff */
[----:B------:R-:W-:-:S04]  /*0a00*/  FFMA R9, R5, R16, R9 ;  /* 0x0000001005097223 */ /* 0x000fc80000000009 */
[----:B------:R-:W-:-:S04]  /*0a10*/  FFMA R0, R7, R9, R0 ;  /* 0x0000000907007223 */ /* 0x000fc80000000000 */
[----:B------:R-:W-:-:S04]  /*0a20*/  @P1 FADD R0, RZ, -R0 ;  /* 0x80000000ff001221 */ /* 0x000fc80000000000 */
[C---:B------:R-:W-:Y:S01]  /*0a30*/  FMUL R5, R0.reuse, 0.63661974668502807617 ;  /* 0x3f22f98300057820 */ /* 0x040fe20000400000 */
[----:B------:R-:W-:-:S05]  /*0a40*/  FSETP.GE.AND P0, PT, |R0|, 105615, PT ;  /* 0x47ce47800000780b */ /* 0x000fca0003f06200 */
        /* <DEDUP_REMOVED lines=8> */
[----:B------:R-:W-:Y:S01]  /*0ad0*/  @!P0 IMAD.MOV.U32 R5, RZ, RZ, RZ ;  /* 0x000000ffff058224 */ /* 0x000fe200078e00ff */
[----:B------:R-:W-:Y:S06]  /*0ae0*/  @!P0 BRA `(.L_x_6) ;  /* 0x00000004006c8947 */ /* 0x000fec0003800000 */
[----:B------:R-:W-:Y:S01]  /*0af0*/  SHF.L.U32 R6, R0, 0x8, RZ ;  /* 0x0000000800067819 */ /* 0x000fe200000006ff */
[----:B------:R-:W-:Y:S01]  /*0b00*/  IMAD.MOV.U32 R5, RZ, RZ, RZ ;  /* 0x000000ffff057224 */ /* 0x000fe200078e00ff */
[----:B------:R-:W0:Y:S01]  /*0b10*/  LDCU.64 UR8, c[0x4][URZ] ;  /* 0x01000000ff0877ac */ /* 0x000e220008000a00 */
[----:B------:R-:W-:Y:S01]  /*0b20*/  IMAD.MOV.U32 R16, RZ, RZ, RZ ;  /* 0x000000ffff107224 */ /* 0x000fe200078e00ff */
[----:B------:R-:W-:Y:S01]  /*0b30*/  LOP3.LUT R15, R6, 0x80000000, RZ, 0xfc, !PT ;  /* 0x80000000060f7812 */ /* 0x000fe200078efcff */
[----:B------:R-:W-:Y:S01]  /*0b40*/  UMOV UR5, URZ ;  /* 0x000000ff00057c82 */ /* 0x000fe20008000000 */
[----:B------:R-:W-:-:S05]  /*0b50*/  UMOV UR4, URZ ;  /* 0x000000ff00047c82 */ /* 0x000fca0008000000 */
.L_x_7:
[----:B0-----:R-:W-:Y:S02]  /*0b60*/  IMAD.U32 R8, RZ, RZ, UR8 ;  /* 0x00000008ff087e24 */ /* 0x001fe4000f8e00ff */
[----:B------:R-:W-:-:S05]  /*0b70*/  IMAD.U32 R9, RZ, RZ, UR9 ;  /* 0x00000009ff097e24 */ /* 0x000fca000f8e00ff */
        /* <DEDUP_REMOVED lines=16> */
[-C--:B------:R-:W-:Y:S01]  /*0c80*/  @P0 MOV R3, R6.reuse ;  /* 0x0000000600030202 */ /* 0x080fe20000000f00 */
[--C-:B------:R-:W-:Y:S01]  /*0c90*/  @P2 IMAD.MOV.U32 R12, RZ, RZ, R6.reuse ;  /* 0x000000ffff0c2224 */ /* 0x100fe200078e0006 */
[----:B------:R-:W-:Y:S01]  /*0ca0*/  @P4 MOV R14, R6 ;  /* 0x00000006000e4202 */ /* 0x000fe20000000f00 */
        /* <DEDUP_REMOVED lines=8> */
[----:B------:R-:W-:-:S04]  /*0d30*/  SHF.R.U32.HI R7, RZ, 0x5, R7 ;  /* 0x00000005ff077819 */ /* 0x000fc80000011607 */
[----:B------:R-:W-:-:S04]  /*0d40*/  LEA R9, -R7, RZ, 0x2 ;  /* 0x000000ff07097211 */ /* 0x000fc800078e11ff */
[C---:B------:R-:W-:Y:S02]  /*0d50*/  ISETP.EQ.AND P3, PT, R9.reuse, -0x18, PT ;  /* 0xffffffe80900780c */ /* 0x040fe40003f62270 */
[C---:B------:R-:W-:Y:S02]  /*0d60*/  ISETP.EQ.AND P4, PT, R9.reuse, -0x14, PT ;  /* 0xffffffec0900780c */ /* 0x040fe40003f82270 */
[C---:B------:R-:W-:Y:S02]  /*0d70*/  ISETP.EQ.AND P2, PT, R9.reuse, -0x10, PT ;  /* 0xfffffff00900780c */ /* 0x040fe40003f42270 */
[C---:B------:R-:W-:Y:S02]  /*0d80*/  ISETP.EQ.AND P1, PT, R9.reuse, -0xc, PT ;  /* 0xfffffff40900780c */ /* 0x040fe40003f22270 */
[C---:B------:R-:W-:Y:S02]  /*0d90*/  ISETP.EQ.AND P0, PT, R9.reuse, -0x8, PT ;  /* 0xfffffff80900780c */ /* 0x040fe40003f02270 */
[----:B------:R-:W-:-:S03]  /*0da0*/  ISETP.EQ.AND P5, PT, R9, RZ, PT ;  /* 0x000000ff0900720c */ /* 0x000fc60003fa2270 */
[--C-:B------:R-:W-:Y:S01]  /*0db0*/  @P3 IMAD.MOV.U32 R7, RZ, RZ, R3.reuse ;  /* 0x000000ffff073224 */ /* 0x100fe200078e0003 */
[C---:B------:R-:W-:Y:S01]  /*0dc0*/  ISETP.EQ.AND P3, PT, R9.reuse, -0x4, PT ;  /* 0xfffffffc0900780c */ /* 0x040fe20003f62270 */
[----:B------:R-:W-:Y:S02]  /*0dd0*/  @P4 IMAD.MOV.U32 R8, RZ, RZ, R3 ;  /* 0x000000ffff084224 */ /* 0x000fe400078e0003 */
[----:B------:R-:W-:Y:S01]  /*0de0*/  @P4 IMAD.MOV.U32 R7, RZ, RZ, R11 ;  /* 0x000000ffff074224 */ /* 0x000fe200078e000b */
[----:B------:R-:W-:Y:S01]  /*0df0*/  ISETP.EQ.AND P4, PT, R9, 0x4, PT ;  /* 0x000000040900780c */ /* 0x000fe20003f82270 */
[----:B------:R-:W-:Y:S01]  /*0e00*/  @P2 IMAD.MOV.U32 R7, RZ, RZ, R12 ;  /* 0x000000ffff072224 */ /* 0x000fe200078e000c */
[----:B------:R-:W-:Y:S01]  /*0e10*/  @P2 MOV R8, R11 ;  /* 0x0000000b00082202 */ /* 0x000fe20000000f00 */
[----:B------:R-:W-:Y:S02]  /*0e20*/  @P1 IMAD.MOV.U32 R7, RZ, RZ, R13 ;  /* 0x000000ffff071224 */ /* 0x000fe400078e000d */
[----:B------:R-:W-:-:S02]  /*0e30*/  @P0 IMAD.MOV.U32 R7, RZ, RZ, R14 ;  /* 0x000000ffff070224 */ /* 0x000fc400078e000e */
[----:B------:R-:W-:Y:S01]  /*0e40*/  @P1 IMAD.MOV.U32 R8, RZ, RZ, R12 ;  /* 0x000000ffff081224 */ /* 0x000fe200078e000c */
[----:B------:R-:W-:Y:S01]  /*0e50*/  @P0 MOV R8, R13 ;  /* 0x0000000d00080202 */ /* 0x000fe20000000f00 */
[----:B------:R-:W-:Y:S02]  /*0e60*/  @P3 IMAD.MOV.U32 R7, RZ, RZ, R10 ;  /* 0x000000ffff073224 */ /* 0x000fe400078e000a */
[--C-:B------:R-:W-:Y:S02]  /*0e70*/  @P5 IMAD.MOV.U32 R7, RZ, RZ, R5.reuse ;  /* 0x000000ffff075224 */ /* 0x100fe400078e0005 */
[----:B------:R-:W-:Y:S01]  /*0e80*/  @P3 IMAD.MOV.U32 R8, RZ, RZ, R14 ;  /* 0x000000ffff083224 */ /* 0x000fe200078e000e */
[----:B------:R-:W-:Y:S01]  /*0e90*/  @P5 MOV R8, R10 ;  /* 0x0000000a00085202 */ /* 0x000fe20000000f00 */
[----:B------:R-:W-:Y:S02]  /*0ea0*/  @P4 IMAD.MOV.U32 R8, RZ, RZ, R5 ;  /* 0x000000ffff084224 */ /* 0x000fe400078e0005 */
[----:B------:R-:W-:Y:S01]  /*0eb0*/  IMAD.MOV.U32 R15, RZ, RZ, R7 ;  /* 0x000000ffff0f7224 */ /* 0x000fe200078e0007 */
[----:B------:R-:W-:Y:S06]  /*0ec0*/  @!P6 BRA `(.L_x_9) ;  /* 0x000000000028e947 */ /* 0x000fec0003800000 */
[----:B------:R-:W-:Y:S01]  /*0ed0*/  @P1 MOV R3, R11 ;  /* 0x0000000b00031202 */ /* 0x000fe20000000f00 */
[----:B------:R-:W-:Y:S01]  /*0ee0*/  @P0 IMAD.MOV.U32 R3, RZ, RZ, R12 ;  /* 0x000000ffff030224 */ /* 0x000fe200078e000c */
[----:B------:R-:W-:Y:S01]  /*0ef0*/  ISETP.EQ.AND P0, PT, R9, 0x8, PT ;  /* 0x000000080900780c */ /* 0x000fe20003f02270 */
[----:B------:R-:W-:Y:S01]  /*0f00*/  @P3 IMAD.MOV.U32 R3, RZ, RZ, R13 ;  /* 0x000000ffff033224 */ /* 0x000fe200078e000d */
[----:B------:R-:W-:Y:S01]  /*0f10*/  LOP3.LUT R6, R6, 0x1f, RZ, 0xc0, !PT ;  /* 0x0000001f06067812 */ /* 0x000fe200078ec0ff */
[----:B------:R-:W-:Y:S01]  /*0f20*/  @P5 IMAD.MOV.U32 R3, RZ, RZ, R14 ;  /* 0x000000ffff035224 */ /* 0x000fe200078e000e */
[----:B------:R-:W-:Y:S02]  /*0f30*/  @P4 MOV R3, R10 ;  /* 0x0000000a00034202 */ /* 0x000fe40000000f00 */
[----:B------:R-:W-:-:S07]  /*0f40*/  SHF.L.W.U32.HI R15, R8, R6, R15 ;  /* 0x00000006080f7219 */ /* 0x000fce0000010e0f */
[----:B------:R-:W-:-:S05]  /*0f50*/  @P0 IMAD.MOV.U32 R3, RZ, RZ, R5 ;  /* 0x000000ffff030224 */ /* 0x000fca00078e0005 */
[----:B------:R-:W-:-:S07]  /*0f60*/  SHF.L.W.U32.HI R8, R3, R6, R8 ;  /* 0x0000000603087219 */ /* 0x000fce0000010e08 */
.L_x_9:
[----:B------:R-:W-:Y:S05]  /*0f70*/  BSYNC.RECONVERGENT B1 ;  /* 0x0000000000017941 */ /* 0x000fea0003800200 */
.L_x_8:
        /* <DEDUP_REMOVED lines=13> */
[----:B------:R-:W-:-:S05]  /*1050*/  IMAD.MOV R0, RZ, RZ, -R5 ;  /* 0x000000ffff007224 */ /* 0x000fca00078e0a05 */
[----:B------:R-:W-:Y:S01]  /*1060*/  @!P0 MOV R5, R0 ;  /* 0x0000000000058202 */ /* 0x000fe20000000f00 */
[----:B0-----:R-:W-:-:S10]  /*1070*/  DMUL R6, R6, UR4 ;  /* 0x0000000406067c28 */ /* 0x001fd40008000000 */
[----:B------:R-:W0:Y:S02]  /*1080*/  F2F.F32.F64 R6, R6 ;  /* 0x0000000600067310 */ /* 0x000e240000301000 */
[----:B0-----:R-:W-:-:S07]  /*1090*/  FSEL R8, -R6, R6, !P1 ;  /* 0x0000000606087208 */ /* 0x001fce0004800100 */
.L_x_6:
[----:B------:R-:W-:Y:S05]  /*10a0*/  BSYNC.RECONVERGENT B0 ;  /* 0x0000000000007941 */ /* 0x000fea0003800200 */
.L_x_5:
[----:B------:R-:W-:Y:S01]  /*10b0*/  LOP3.LUT R0, R5, 0x1, RZ, 0xc0, !PT ;  /* 0x0000000105007812 */ /* 0x000fe200078ec0ff */
[----:B------:R-:W-:Y:S01]  /*10c0*/  FMUL R3, R8, R8 ;  /* 0x0000000808037220 */ /* 0x000fe20000400000 */
[----:B------:R-:W0:Y:S01]  /*10d0*/  LDC.64 R6, c[0x0][0x388] ;  /* 0x0000e200ff067b82 */ /* 0x000e220000000a00 */
[----:B------:R-:W-:Y:S01]  /*10e0*/  IMAD.MOV.U32 R9, RZ, RZ, 0x3effffff ;  /* 0x3effffffff097424 */ /* 0x000fe200078e00ff */
[----:B------:R-:W-:Y:S01]  /*10f0*/  ISETP.NE.U32.AND P0, PT, R0, 0x1, PT ;  /* 0x000000010000780c */ /* 0x000fe20003f05070 */
[----:B------:R-:W-:Y:S01]  /*1100*/  FFMA R4, R3, R4, -0.0013887860113754868507 ;  /* 0xbab607ed03047423 */ /* 0x000fe20000000004 */
[----:B------:R-:W-:Y:S01]  /*1110*/  IMAD.MOV.U32 R0, RZ, RZ, 0x3d2aaabb ;  /* 0x3d2aaabbff007424 */ /* 0x000fe200078e00ff */
[----:B------:R-:W-:Y:S02]  /*1120*/  LOP3.LUT P1, RZ, R5, 0x2, RZ, 0xc0, !PT ;  /* 0x0000000205ff7812 */ /* 0x000fe4000782c0ff */
[----:B------:R-:W-:Y:S02]  /*1130*/  FSEL R5, -R9, -0.16666662693023681641, !P0 ;  /* 0xbe2aaaa809057808 */ /* 0x000fe40004000100 */
[----:B------:R-:W-:-:S02]  /*1140*/  FSEL R4, R4, -0.00019574658654164522886, !P0 ;  /* 0xb94d415304047808 */ /* 0x000fc40004000000 */
[----:B------:R-:W-:-:S05]  /*1150*/  FSEL R0, R0, 0.0083327032625675201416, !P0 ;  /* 0x3c0885e400007808 */ /* 0x000fca0004000000 */
[----:B------:R-:W-:Y:S01]  /*1160*/  FFMA R4, R3, R4, R0 ;  /* 0x0000000403047223 */ /* 0x000fe20000000000 */
[----:B------:R-:W-:-:S03]  /*1170*/  FSEL R0, R8, 1, P0 ;  /* 0x3f80000008007808 */ /* 0x000fc60000000000 */
[C---:B------:R-:W-:Y:S02]  /*1180*/  FFMA R4, R3.reuse, R4, R5 ;  /* 0x0000000403047223 */ /* 0x040fe40000000005 */
[----:B------:R-:W-:Y:S01]  /*1190*/  FFMA R3, R3, R0, RZ ;  /* 0x0000000003037223 */ /* 0x000fe200000000ff */
[----:B0-----:R-:W-:-:S04]  /*11a0*/  IMAD.WIDE R6, R2, 0x4, R6 ;  /* 0x0000000402067825 */ /* 0x001fc800078e0206 */
[----:B------:R-:W-:-:S04]  /*11b0*/  FFMA R3, R3, R4, R0 ;  /* 0x0000000403037223 */ /* 0x000fc80000000000 */
[----:B------:R-:W-:-:S05]  /*11c0*/  @P1 FADD R3, RZ, -R3 ;  /* 0x80000003ff031221 */ /* 0x000fca0000000000 */
[----:B------:R-:W-:Y:S01]  /*11d0*/  STG.E desc[UR6][R6.64], R3 ;  /* 0x0000000306007986 */ /* 0x000fe2000c101906 */
[----:B------:R-:W-:Y:S05]  /*11e0*/  EXIT ;  /* 0x000000000000794d */ /* 0x000fea0003800000 */
.L_x_10:
[----:B------:R-:W-:-:S00]  /*11f0*/  BRA `(.L_x_10) ;  /* 0xfffffffc00fc7947 */ /* 0x000fc0000383ffff */
[----:B------:R-:W-:-:S00]  /*1200*/  NOP ;  /* 0x0000000000007918 */ /* 0x000fc00000000000 */
[----:B------:R-:W-:-:S00]  /*1210*/  NOP ;  /* 0x0000000000007918 */ /* 0x000fc00000000000 */
[----:B------:R-:W-:-:S00]  /*1220*/  NOP ;  /* 0x0000000000007918 */ /* 0x000fc00000000000 */
[----:B------:R-:W-:-:S00]  /*1230*/  NOP ;  /* 0x0000000000007918 */ /* 0x000fc00000000000 */
[----:B------:R-:W-:-:S00]  /*1240*/  NOP ;  /* 0x0000000000007918 */ /* 0x000fc00000000000 */
[----:B------:R-:W-:-:S00]  /*1250*/  NOP ;  /* 0x0000000000007918 */ /* 0x000fc00000000000 */
[----:B------:R-:W-:-:S00]  /*1260*/  NOP ;  /* 0x0000000000007918 */ /* 0x000fc00000000000 */
[----:B------:R-:W-:-:S00]  /*1270*/  NOP ;  /* 0x0000000000007918 */ /* 0x000fc00000000000 */
.L_x_11:


//--------------------- .nv.global.init           --------------------------
	.section	.nv.global.init,"aw",@progbits
	.align	4
.nv.global.init:
	.type		__cudart_i2opi_f,@object
	.size		__cudart_i2opi_f,(.L_0 - __cudart_i2opi_f)
__cudart_i2opi_f:
        /*0000*/ 	.byte	0x41, 0x90, 0x43, 0x3c, 0x99, 0x95, 0x62, 0xdb, 0xc0, 0xdd, 0x34, 0xf5, 0xd1, 0x57, 0x27, 0xfc
        /*0010*/ 	.byte	0x29, 0x15, 0x44, 0x4e, 0x6e, 0x83, 0xf9, 0xa2
.L_0:


//--------------------- .nv.shared.reserved.0     --------------------------
	.section	.nv.shared.reserved.0,"aw",@nobits
	.weak		__nv_reservedSMEM_offset_0_alias
	.size		__nv_reservedSMEM_offset_0_alias, 0, 64
	.other		__nv_reservedSMEM_offset_0_alias,@"STO_CUDA_RESERVED_SHARED STV_DEFAULT"
__nv_reservedSMEM_offset_0_alias:
	.zero		0
	.zero		64


//--------------------- .nv.constant0._Z1fPKfPfi  --------------------------
	.section	.nv.constant0._Z1fPKfPfi,"a",@progbits
	.sectionflags	@""
	.align	4
.nv.constant0._Z1fPKfPfi:
	.zero		916


//--------------------- SYMBOLS --------------------------

	.type		.nv.reservedSmem.offset0,@object
	.size		.nv.reservedSmem.offset0,0x4
